	.headerflags	@"EF_CUDA_TEXMODE_UNIFIED EF_CUDA_64BIT_ADDRESS EF_CUDA_ACCELERATORS EF_CUDA_SM90 EF_CUDA_VIRTUAL_SM(EF_CUDA_SM90)"
	.elftype	@"ET_EXEC"


//--------------------- .nv.info                  --------------------------
	.section	.nv.info,"",@"SHT_CUDA_INFO"
	.align	4


	//----- nvinfo : EIATTR_REGCOUNT
	.align		4
        /*0000*/ 	.byte	0x04, 0x2f
        /*0002*/ 	.short	(.L_3 - .L_2)
	.align		4
.L_2:
        /*0004*/ 	.word	index@(triton_poi_fused__native_batch_norm_legit_no_training_hardtanh_8)
        /*0008*/ 	.word	0x00000012


	//----- nvinfo : EIATTR_MIN_STACK_SIZE
	.align		4
.L_3:
        /*000c*/ 	.byte	0x04, 0x12
        /*000e*/ 	.short	(.L_5 - .L_4)
	.align		4
.L_4:
        /*0010*/ 	.word	index@(triton_poi_fused__native_batch_norm_legit_no_training_hardtanh_8)
        /*0014*/ 	.word	0x00000000


	//----- nvinfo : EIATTR_FRAME_SIZE
	.align		4
.L_5:
        /*0018*/ 	.byte	0x04, 0x11
        /*001a*/ 	.short	(.L_7 - .L_6)
	.align		4
.L_6:
        /*001c*/ 	.word	index@(triton_poi_fused__native_batch_norm_legit_no_training_hardtanh_8)
        /*0020*/ 	.word	0x00000000


	//----- nvinfo : EIATTR_MIN_STACK_SIZE
	.align		4
.L_7:
        /*0024*/ 	.byte	0x04, 0x12
        /*0026*/ 	.short	(.L_9 - .L_8)
	.align		4
.L_8:
        /*0028*/ 	.word	index@(triton_poi_fused__native_batch_norm_legit_no_training_hardtanh_8)
        /*002c*/ 	.word	0x00000000
.L_9:


//--------------------- .nv.info.triton_poi_fused__native_batch_norm_legit_no_training_hardtanh_8 --------------------------
	.section	.nv.info.triton_poi_fused__native_batch_norm_legit_no_training_hardtanh_8,"",@"SHT_CUDA_INFO"
	.sectionflags	@""
	.align	4


	//----- nvinfo : EIATTR_CUDA_API_VERSION
	.align		4
        /*0000*/ 	.byte	0x04, 0x37
        /*0002*/ 	.short	(.L_11 - .L_10)
.L_10:
        /*0004*/ 	.word	0x0000007c


	//----- nvinfo : EIATTR_KPARAM_INFO
	.align		4
.L_11:
        /*0008*/ 	.byte	0x04, 0x17
        /*000a*/ 	.short	(.L_13 - .L_12)
.L_12:
        /*000c*/ 	.word	0x00000000
        /*0010*/ 	.short	0x0006
        /*0012*/ 	.short	0x0030
        /*0014*/ 	.byte	0x00, 0xf0, 0x11, 0x00


	//----- nvinfo : EIATTR_KPARAM_INFO
	.align		4
.L_13:
        /*0018*/ 	.byte	0x04, 0x17
        /*001a*/ 	.short	(.L_15 - .L_14)
.L_14:
        /*001c*/ 	.word	0x00000000
        /*0020*/ 	.short	0x0005
        /*0022*/ 	.short	0x0028
        /*0024*/ 	.byte	0x00, 0xf4, 0x21, 0x00


	//----- nvinfo : EIATTR_KPARAM_INFO
	.align		4
.L_15:
        /*0028*/ 	.byte	0x04, 0x17
        /*002a*/ 	.short	(.L_17 - .L_16)
.L_16:
        /*002c*/ 	.word	0x00000000
        /*0030*/ 	.short	0x0004
        /*0032*/ 	.short	0x0020
        /*0034*/ 	.byte	0x00, 0xf4, 0x21, 0x00


	//----- nvinfo : EIATTR_KPARAM_INFO
	.align		4
.L_17:
        /*0038*/ 	.byte	0x04, 0x17
        /*003a*/ 	.short	(.L_19 - .L_18)
.L_18:
        /*003c*/ 	.word	0x00000000
        /*0040*/ 	.short	0x0003
        /*0042*/ 	.short	0x0018
        /*0044*/ 	.byte	0x00, 0xf4, 0x21, 0x00


	//----- nvinfo : EIATTR_KPARAM_INFO
	.align		4
.L_19:
        /*0048*/ 	.byte	0x04, 0x17
        /*004a*/ 	.short	(.L_21 - .L_20)
.L_20:
        /*004c*/ 	.word	0x00000000
        /*0050*/ 	.short	0x0002
        /*0052*/ 	.short	0x0010
        /*0054*/ 	.byte	0x00, 0xf4, 0x21, 0x00


	//----- nvinfo : EIATTR_KPARAM_INFO
	.align		4
.L_21:
        /*0058*/ 	.byte	0x04, 0x17
        /*005a*/ 	.short	(.L_23 - .L_22)
.L_22:
        /*005c*/ 	.word	0x00000000
        /*0060*/ 	.short	0x0001
        /*0062*/ 	.short	0x0008
        /*0064*/ 	.byte	0x00, 0xf4, 0x21, 0x00


	//----- nvinfo : EIATTR_KPARAM_INFO
	.align		4
.L_23:
        /*0068*/ 	.byte	0x04, 0x17
        /*006a*/ 	.short	(.L_25 - .L_24)
.L_24:
        /*006c*/ 	.word	0x00000000
        /*0070*/ 	.short	0x0000
        /*0072*/ 	.short	0x0000
        /*0074*/ 	.byte	0x00, 0xf4, 0x21, 0x00


	//----- nvinfo : EIATTR_SPARSE_MMA_MASK
	.align		4
.L_25:
        /*0078*/ 	.byte	0x03, 0x50
        /*007a*/ 	.short	0x0000


	//----- nvinfo : EIATTR_MAXREG_COUNT
	.align		4
        /*007c*/ 	.byte	0x03, 0x1b
        /*007e*/ 	.short	0x00ff


	//----- nvinfo : EIATTR_EXIT_INSTR_OFFSETS
	.align		4
        /*0080*/ 	.byte	0x04, 0x1c
        /*0082*/ 	.short	(.L_27 - .L_26)


	//   ....[0]....
.L_26:
        /*0084*/ 	.word	0x000004b0


	//----- nvinfo : EIATTR_REQNTID
	.align		4
.L_27:
        /*0088*/ 	.byte	0x04, 0x10
        /*008a*/ 	.short	(.L_29 - .L_28)
.L_28:
        /*008c*/ 	.word	0x00000080
        /*0090*/ 	.word	0x00000001
        /*0094*/ 	.word	0x00000001


	//----- nvinfo : EIATTR_CBANK_PARAM_SIZE
	.align		4
.L_29:
        /*0098*/ 	.byte	0x03, 0x19
        /*009a*/ 	.short	0x0034


	//----- nvinfo : EIATTR_PARAM_CBANK
	.align		4
        /*009c*/ 	.byte	0x04, 0x0a
        /*009e*/ 	.short	(.L_31 - .L_30)
	.align		4
.L_30:
        /*00a0*/ 	.word	index@(.nv.constant0.triton_poi_fused__native_batch_norm_legit_no_training_hardtanh_8)
        /*00a4*/ 	.short	0x0210
        /*00a6*/ 	.short	0x0034


	//----- nvinfo : EIATTR_SW_WAR
	.align		4
.L_31:
        /*00a8*/ 	.byte	0x04, 0x36
        /*00aa*/ 	.short	(.L_33 - .L_32)
.L_32:
        /*00ac*/ 	.word	0x00000008
.L_33:


//--------------------- .nv.callgraph             --------------------------
	.section	.nv.callgraph,"",@"SHT_CUDA_CALLGRAPH"
	.align	4
	.sectionentsize	8
	.align		4
        /*0000*/ 	.word	0x00000000
	.align		4
        /*0004*/ 	.word	0xffffffff
	.align		4
        /*0008*/ 	.word	0x00000000
	.align		4
        /*000c*/ 	.word	0xfffffffe
	.align		4
        /*0010*/ 	.word	0x00000000
	.align		4
        /*0014*/ 	.word	0xfffffffd
	.align		4
        /*0018*/ 	.word	0x00000000
	.align		4
        /*001c*/ 	.word	0xfffffffc


//--------------------- .nv.constant4             --------------------------
	.section	.nv.constant4,"a",@progbits
	.align	8
	.align		8
.nv.constant4:
        /*0000*/ 	.dword	_$_str
	.align		8
        /*0008*/ 	.dword	_$_str_$_2


//--------------------- .text.triton_poi_fused__native_batch_norm_legit_no_training_hardtanh_8 --------------------------
	.section	.text.triton_poi_fused__native_batch_norm_legit_no_training_hardtanh_8,"ax",@progbits
	.align	128
        .global         triton_poi_fused__native_batch_norm_legit_no_training_hardtanh_8
        .type           triton_poi_fused__native_batch_norm_legit_no_training_hardtanh_8,@function
        .size           triton_poi_fused__native_batch_norm_legit_no_training_hardtanh_8,(.L_x_1 - triton_poi_fused__native_batch_norm_legit_no_training_hardtanh_8)
        .other          triton_poi_fused__native_batch_norm_legit_no_training_hardtanh_8,@"STO_CUDA_ENTRY STV_DEFAULT"
triton_poi_fused__native_batch_norm_legit_no_training_hardtanh_8:
.text.triton_poi_fused__native_batch_norm_legit_no_training_hardtanh_8:
[----:B------:R-:W-:Y:S01]  /*0000*/  LDC R1, c[0x0][0x28] ;  /* 0x00000a00ff017b82 */ /* 0x000fe20000000800 */
[----:B------:R-:W1:Y:S07]  /*0010*/  S2R R0, SR_TID.X ;  /* 0x0000000000007919 */ /* 0x000e6e0000002100 */
[----:B------:R-:W2:Y:S01]  /*0020*/  LDC.64 R8, c[0x0][0x220] ;  /* 0x00008800ff087b82 */ /* 0x000ea20000000a00 */
[----:B------:R-:W-:Y:S01]  /*0030*/  ULDC.64 UR4, c[0x0][0x208] ;  /* 0x0000820000047ab9 */ /* 0x000fe20000000a00 */
[----:B------:R-:W3:Y:S06]  /*0040*/  S2R R5, SR_CTAID.X ;  /* 0x0000000000057919 */ /* 0x000eec0000002500 */
[----:B------:R-:W4:Y:S08]  /*0050*/  LDC.64 R10, c[0x0][0x228] ;  /* 0x00008a00ff0a7b82 */ /* 0x000f300000000a00 */
[----:B------:R-:W5:Y:S01]  /*0060*/  LDC.64 R12, c[0x0][0x230] ;  /* 0x00008c00ff0c7b82 */ /* 0x000f620000000a00 */
[----:B-1----:R-:W-:Y:S01]  /*0070*/  IMAD.SHL.U32 R0, R0, 0x4, RZ ;  /* 0x0000000400007824 */ /* 0x002fe200078e00ff */
[----:B---3--:R-:W-:-:S04]  /*0080*/  SHF.R.S32.HI R3, RZ, 0x16, R5 ;  /* 0x00000016ff037819 */ /* 0x008fc80000011405 */
[----:B------:R-:W-:Y:S02]  /*0090*/  LOP3.LUT R0, R0, 0x1fc, RZ, 0xc0, !PT ;  /* 0x000001fc00007812 */ /* 0x000fe400078ec0ff */
[----:B------:R-:W-:-:S03]  /*00a0*/  SGXT R3, R3, 0x1 ;  /* 0x000000010303781a */ /* 0x000fc60000000200 */
[----:B------:R-:W-:Y:S02]  /*00b0*/  IMAD R0, R5, 0x200, R0 ;  /* 0x0000020005007824 */ /* 0x000fe400078e0200 */
[----:B------:R-:W1:Y:S03]  /*00c0*/  LDC.64 R4, c[0x0][0x210] ;  /* 0x00008400ff047b82 */ /* 0x000e660000000a00 */
[----:B------:R-:W-:-:S04]  /*00d0*/  LEA.HI R3, R3, R0, RZ, 0x8 ;  /* 0x0000000003037211 */ /* 0x000fc800078f40ff */
[----:B------:R-:W-:-:S04]  /*00e0*/  SHF.R.S32.HI R3, RZ, 0x8, R3 ;  /* 0x00000008ff037819 */ /* 0x000fc80000011403 */
[----:B------:R-:W-:-:S04]  /*00f0*/  LEA.HI R2, R3, R3, RZ, 0x6 ;  /* 0x0000000303027211 */ /* 0x000fc800078f30ff */
[----:B------:R-:W-:-:S05]  /*0100*/  LOP3.LUT R2, R2, 0xffffffc0, RZ, 0xc0, !PT ;  /* 0xffffffc002027812 */ /* 0x000fca00078ec0ff */
[----:B------:R-:W-:Y:S02]  /*0110*/  IMAD.IADD R15, R3, 0x1, -R2 ;  /* 0x00000001030f7824 */ /* 0x000fe400078e0a02 */
[----:B------:R-:W3:Y:S02]  /*0120*/  LDC.64 R2, c[0x0][0x218] ;  /* 0x00008600ff027b82 */ /* 0x000ee40000000a00 */
[----:B--2---:R-:W-:-:S06]  /*0130*/  IMAD.WIDE R8, R15, 0x4, R8 ;  /* 0x000000040f087825 */ /* 0x004fcc00078e0208 */
[----:B------:R-:W2:Y:S01]  /*0140*/  LDG.E.EL R8, desc[UR4][R8.64] ;  /* 0x0000000408087981 */ /* 0x000ea2000c2e1900 */
[----:B-1----:R-:W-:-:S04]  /*0150*/  IMAD.WIDE R4, R0, 0x4, R4 ;  /* 0x0000000400047825 */ /* 0x002fc800078e0204 */
[C---:B----4-:R-:W-:Y:S02]  /*0160*/  IMAD.WIDE R10, R15.reuse, 0x4, R10 ;  /* 0x000000040f0a7825 */ /* 0x050fe400078e020a */
[----:B------:R-:W4:Y:S02]  /*0170*/  LDG.E.128 R4, desc[UR4][R4.64] ;  /* 0x0000000404047981 */ /* 0x000f24000c1e1d00 */
[C---:B-----5:R-:W-:Y:S02]  /*0180*/  IMAD.WIDE R12, R15.reuse, 0x4, R12 ;  /* 0x000000040f0c7825 */ /* 0x060fe400078e020c */
[----:B------:R4:W5:Y:S04]  /*0190*/  LDG.E.EL R10, desc[UR4][R10.64] ;  /* 0x000000040a0a7981 */ /* 0x000968000c2e1900 */
[----:B------:R-:W5:Y:S01]  /*01a0*/  LDG.E.EL R13, desc[UR4][R12.64] ;  /* 0x000000040c0d7981 */ /* 0x000f62000c2e1900 */
[----:B---3--:R-:W-:-:S06]  /*01b0*/  IMAD.WIDE R2, R15, 0x4, R2 ;  /* 0x000000040f027825 */ /* 0x008fcc00078e0202 */
[----:B------:R-:W4:Y:S01]  /*01c0*/  LDG.E.EL R2, desc[UR4][R2.64] ;  /* 0x0000000402027981 */ /* 0x000f22000c2e1900 */
[----:B------:R-:W-:Y:S02]  /*01d0*/  IMAD.MOV.U32 R14, RZ, RZ, 0x3e800000 ;  /* 0x3e800000ff0e7424 */ /* 0x000fe400078e00ff */
[----:B--2---:R-:W-:-:S04]  /*01e0*/  FADD R8, R8, 9.9999997473787516356e-06 ;  /* 0x3727c5ac08087421 */ /* 0x004fc80000000000 */
[----:B------:R-:W1:Y:S02]  /*01f0*/  MUFU.SQRT R9, R8 ;  /* 0x0000000800097308 */ /* 0x000e640000002000 */
[C---:B-1----:R-:W-:Y:S02]  /*0200*/  FSETP.GT.AND P0, PT, R9.reuse, 8.50705917302346158658e+37, PT ;  /* 0x7e8000000900780b */ /* 0x042fe40003f04000 */
[----:B------:R-:W-:-:S11]  /*0210*/  FSETP.GEU.AND P1, PT, R9, 1.175494350822287508e-38, PT ;  /* 0x008000000900780b */ /* 0x000fd60003f2e000 */
[----:B------:R-:W-:-:S04]  /*0220*/  @P0 FMUL R9, R9, 0.25 ;  /* 0x3e80000009090820 */ /* 0x000fc80000400000 */
[----:B------:R-:W-:-:S06]  /*0230*/  @!P1 FMUL R9, R9, 16777216 ;  /* 0x4b80000009099820 */ /* 0x000fcc0000400000 */
[----:B------:R-:W1:Y:S01]  /*0240*/  MUFU.RCP R9, R9 ;  /* 0x0000000900097308 */ /* 0x000e620000001000 */
[----:B------:R-:W-:Y:S01]  /*0250*/  FSEL R14, R14, 1, P0 ;  /* 0x3f8000000e0e7808 */ /* 0x000fe20000000000 */
[----:B----4-:R-:W-:-:S04]  /*0260*/  FADD R11, R7, -R2 ;  /* 0x80000002070b7221 */ /* 0x010fc80000000000 */
[----:B------:R-:W-:Y:S01]  /*0270*/  @!P1 FMUL R14, R14, 16777216 ;  /* 0x4b8000000e0e9820 */ /* 0x000fe20000400000 */
[--C-:B------:R-:W-:Y:S01]  /*0280*/  FADD R3, R4, -R2.reuse ;  /* 0x8000000204037221 */ /* 0x100fe20000000000 */
[--C-:B------:R-:W-:Y:S01]  /*0290*/  FADD R7, R6, -R2.reuse ;  /* 0x8000000206077221 */ /* 0x100fe20000000000 */
[----:B------:R-:W-:Y:S01]  /*02a0*/  FADD R5, R5, -R2 ;  /* 0x8000000205057221 */ /* 0x000fe20000000000 */
[----:B-1----:R-:W-:-:S04]  /*02b0*/  FMUL R14, R9, R14 ;  /* 0x0000000e090e7220 */ /* 0x002fc80000400000 */
[C---:B------:R-:W-:Y:S01]  /*02c0*/  FMUL R11, R14.reuse, R11 ;  /* 0x0000000b0e0b7220 */ /* 0x040fe20000400000 */
[C---:B------:R-:W-:Y:S01]  /*02d0*/  FMUL R4, R14.reuse, R3 ;  /* 0x000000030e047220 */ /* 0x040fe20000400000 */
[C---:B------:R-:W-:Y:S01]  /*02e0*/  FMUL R2, R14.reuse, R7 ;  /* 0x000000070e027220 */ /* 0x040fe20000400000 */
[----:B------:R-:W-:Y:S01]  /*02f0*/  FMUL R14, R14, R5 ;  /* 0x000000050e0e7220 */ /* 0x000fe20000400000 */
[C-C-:B-----5:R-:W-:Y:S01]  /*0300*/  FFMA R11, R10.reuse, R11, R13.reuse ;  /* 0x0000000b0a0b7223 */ /* 0x160fe2000000000d */
[C-C-:B------:R-:W-:Y:S01]  /*0310*/  FFMA R4, R10.reuse, R4, R13.reuse ;  /* 0x000000040a047223 */ /* 0x140fe2000000000d */
[C-C-:B------:R-:W-:Y:S01]  /*0320*/  FFMA R6, R10.reuse, R2, R13.reuse ;  /* 0x000000020a067223 */ /* 0x140fe2000000000d */
[----:B------:R-:W-:Y:S01]  /*0330*/  FFMA R14, R10, R14, R13 ;  /* 0x0000000e0a0e7223 */ /* 0x000fe2000000000d */
[----:B------:R-:W1:Y:S01]  /*0340*/  LDC.64 R2, c[0x0][0x238] ;  /* 0x00008e00ff027b82 */ /* 0x000e620000000a00 */
[----:B------:R-:W-:Y:S02]  /*0350*/  FSETP.GTU.AND P0, PT, R11, RZ, PT ;  /* 0x000000ff0b00720b */ /* 0x000fe40003f0c000 */
[----:B------:R-:W-:-:S02]  /*0360*/  FSETP.GTU.AND P1, PT, R6, RZ, PT ;  /* 0x000000ff0600720b */ /* 0x000fc40003f2c000 */
[----:B------:R-:W-:Y:S02]  /*0370*/  FSEL R7, R11, RZ, P0 ;  /* 0x000000ff0b077208 */ /* 0x000fe40000000000 */
[----:B------:R-:W-:Y:S02]  /*0380*/  FSETP.GTU.AND P2, PT, R14, RZ, PT ;  /* 0x000000ff0e00720b */ /* 0x000fe40003f4c000 */
[----:B------:R-:W-:Y:S02]  /*0390*/  FSETP.GTU.AND P0, PT, R4, RZ, PT ;  /* 0x000000ff0400720b */ /* 0x000fe40003f0c000 */
[----:B------:R-:W-:Y:S02]  /*03a0*/  FSETP.GEU.AND P5, PT, R7, 6, PT ;  /* 0x40c000000700780b */ /* 0x000fe40003fae000 */
[----:B------:R-:W-:Y:S02]  /*03b0*/  FSEL R6, R6, RZ, P1 ;  /* 0x000000ff06067208 */ /* 0x000fe40000800000 */
[----:B------:R-:W-:-:S02]  /*03c0*/  FSEL R5, R14, RZ, P2 ;  /* 0x000000ff0e057208 */ /* 0x000fc40001000000 */
[----:B------:R-:W-:Y:S02]  /*03d0*/  FSEL R4, R4, RZ, P0 ;  /* 0x000000ff04047208 */ /* 0x000fe40000000000 */
[----:B------:R-:W-:Y:S02]  /*03e0*/  FSETP.GEU.AND P0, PT, R6, 6, PT ;  /* 0x40c000000600780b */ /* 0x000fe40003f0e000 */
[----:B------:R-:W-:Y:S02]  /*03f0*/  FSETP.GEU.AND P2, PT, R5, 6, PT ;  /* 0x40c000000500780b */ /* 0x000fe40003f4e000 */
[----:B------:R-:W-:Y:S02]  /*0400*/  FSETP.GEU.AND P1, PT, R4, 6, PT ;  /* 0x40c000000400780b */ /* 0x000fe40003f2e000 */
[----:B------:R-:W-:Y:S02]  /*0410*/  FSETP.NAN.AND P6, PT, R7, R7, PT ;  /* 0x000000070700720b */ /* 0x000fe40003fc8000 */
[----:B------:R-:W-:-:S02]  /*0420*/  FSETP.NAN.AND P3, PT, R6, R6, PT ;  /* 0x000000060600720b */ /* 0x000fc40003f68000 */
[----:B------:R-:W-:Y:S02]  /*0430*/  @P5 SEL R7, R7, 0x40c00000, P6 ;  /* 0x40c0000007075807 */ /* 0x000fe40003000000 */
[C---:B------:R-:W-:Y:S02]  /*0440*/  FSETP.NAN.AND P4, PT, R5.reuse, R5, PT ;  /* 0x000000050500720b */ /* 0x040fe40003f88000 */
[----:B------:R-:W-:Y:S01]  /*0450*/  FSETP.NAN.AND P5, PT, R4, R4, PT ;  /* 0x000000040400720b */ /* 0x000fe20003fa8000 */
[----:B-1----:R-:W-:Y:S01]  /*0460*/  IMAD.WIDE R2, R0, 0x4, R2 ;  /* 0x0000000400027825 */ /* 0x002fe200078e0202 */
[----:B------:R-:W-:Y:S02]  /*0470*/  @P0 SEL R6, R6, 0x40c00000, P3 ;  /* 0x40c0000006060807 */ /* 0x000fe40001800000 */
[----:B------:R-:W-:Y:S02]  /*0480*/  @P2 SEL R5, R5, 0x40c00000, P4 ;  /* 0x40c0000005052807 */ /* 0x000fe40002000000 */
[----:B------:R-:W-:-:S05]  /*0490*/  @P1 SEL R4, R4, 0x40c00000, P5 ;  /* 0x40c0000004041807 */ /* 0x000fca0002800000 */
[----:B------:R-:W-:Y:S01]  /*04a0*/  STG.E.128 desc[UR4][R2.64], R4 ;  /* 0x0000000402007986 */ /* 0x000fe2000c101d04 */
[----:B------:R-:W-:Y:S05]  /*04b0*/  EXIT ;  /* 0x000000000000794d */ /* 0x000fea0003800000 */
.L_x_0:
[----:B------:R-:W-:-:S00]  /*04c0*/  BRA `(.L_x_0) ;  /* 0xfffffffc00fc7947 */ /* 0x000fc0000383ffff */
[----:B------:R-:W-:-:S00]  /*04d0*/  NOP ;  /* 0x0000000000007918 */ /* 0x000fc00000000000 */
        /* <DEDUP_REMOVED lines=10> */
.L_x_1:


//--------------------- .nv.global.init           --------------------------
	.section	.nv.global.init,"aw",@progbits
.nv.global.init:
	.type		_$_str,@object
	.size		_$_str,(_$_str_$_2 - _$_str)
_$_str:
        /*0000*/ 	.byte	0x5f, 0x5f, 0x43, 0x55, 0x44, 0x41, 0x5f, 0x46, 0x54, 0x5a, 0x00
	.type		_$_str_$_2,@object
	.size		_$_str_$_2,(.L_1 - _$_str_$_2)
_$_str_$_2:
        /*000b*/ 	.byte	0x5f, 0x5f, 0x43, 0x55, 0x44, 0x41, 0x5f, 0x50, 0x52, 0x45, 0x43, 0x5f, 0x53, 0x51, 0x52, 0x54
        /*001b*/ 	.byte	0x00
.L_1:


//--------------------- .nv.constant0.triton_poi_fused__native_batch_norm_legit_no_training_hardtanh_8 --------------------------
	.section	.nv.constant0.triton_poi_fused__native_batch_norm_legit_no_training_hardtanh_8,"a",@progbits
	.sectionflags	@""
	.align	4
.nv.constant0.triton_poi_fused__native_batch_norm_legit_no_training_hardtanh_8:
	.zero		580
